//
// Generated by NVIDIA NVVM Compiler
//
// Compiler Build ID: CL-36424714
// Cuda compilation tools, release 13.0, V13.0.88
// Based on NVVM 20.0.0
//

.version 9.0
.target sm_100
.address_size 64

	// .globl	_Z5saxpyifPfS_

.visible .entry _Z5saxpyifPfS_(
	.param .u32 _Z5saxpyifPfS__param_0,
	.param .f32 _Z5saxpyifPfS__param_1,
	.param .u64 .ptr .align 1 _Z5saxpyifPfS__param_2,
	.param .u64 .ptr .align 1 _Z5saxpyifPfS__param_3
)
{
	.reg .pred 	%p<2>;
	.reg .b32 	%r<5>;
	.reg .b32 	%f<2>;
	.reg .b64 	%rd<5>;

	ld.param.u32 	%r2, [_Z5saxpyifPfS__param_0];
	ld.param.f32 	%f1, [_Z5saxpyifPfS__param_1];
	ld.param.u64 	%rd1, [_Z5saxpyifPfS__param_3];
	mov.u32 	%r1, %tid.x;
	setp.gt.u32 	%p1, %r1, 15;
	@%p1 bra 	$L__BB0_2;
	cvta.to.global.u64 	%rd2, %rd1;
	shl.b32 	%r3, %r2, 5;
	add.s32 	%r4, %r3, %r1;
	mul.wide.u32 	%rd3, %r4, 4;
	add.s64 	%rd4, %rd2, %rd3;
	st.global.f32 	[%rd4], %f1;
$L__BB0_2:
	ret;

}


// ===== COMPILED SASS (sm_100) =====

	.target	sm_100

	.elftype	@"ET_EXEC"


//--------------------- .note.nv.tkinfo           --------------------------
	.section	.note.nv.tkinfo,"",@"SHT_NOTE"
	.sectionflags	@"SHF_NOTE_NV_TKINFO"
	.tkinfo
        /*0018*/ 	.word	0x00000002
        /*0030*/ 	.string	""
        /*0030*/ 	.string	"ptxas"
        /*0030*/ 	.string	"Cuda compilation tools, release 13.0, V13.0.88"
        /*0030*/ 	.string	"Build cuda_13.0.r13.0/compiler.36424714_0"
        /*0030*/ 	.string	"-arch sm_100 -m 64 "



//--------------------- .note.nv.cuinfo           --------------------------
	.section	.note.nv.cuinfo,"",@"SHT_NOTE"
	.sectionflags	@"SHF_NOTE_NV_CUINFO"
        /*0018*/ 	.short	0x0002
        /*001a*/ 	.short	0x0064
        /*001c*/ 	.short	0x0082
	.zero		2


//--------------------- .nv.info                  --------------------------
	.section	.nv.info,"",@"SHT_CUDA_INFO"
	.align	4


	//----- nvinfo : EIATTR_REGCOUNT
	.align		4
        /*0000*/ 	.byte	0x04, 0x2f
        /*0002*/ 	.short	(.L_1 - .L_0)
	.align		4
.L_0:
        /*0004*/ 	.word	index@(_Z5saxpyifPfS_)
        /*0008*/ 	.word	0x0000000a


	//----- nvinfo : EIATTR_FRAME_SIZE
	.align		4
.L_1:
        /*000c*/ 	.byte	0x04, 0x11
        /*000e*/ 	.short	(.L_3 - .L_2)
	.align		4
.L_2:
        /*0010*/ 	.word	index@(_Z5saxpyifPfS_)
        /*0014*/ 	.word	0x00000000


	//----- nvinfo : EIATTR_MIN_STACK_SIZE
	.align		4
.L_3:
        /*0018*/ 	.byte	0x04, 0x12
        /*001a*/ 	.short	(.L_5 - .L_4)
	.align		4
.L_4:
        /*001c*/ 	.word	index@(_Z5saxpyifPfS_)
        /*0020*/ 	.word	0x00000000
.L_5:


//--------------------- .nv.compat                --------------------------
	.section	.nv.compat,"",@"SHT_CUDA_COMPAT_INFO"
	.align	4
        /*0000*/ 	.byte	0x02, 0x09, 0x00, 0x00, 0x02, 0x02, 0x01, 0x00, 0x02, 0x05, 0x05, 0x00, 0x03, 0x07, 0x01, 0x01
        /*0010*/ 	.byte	0x02, 0x03, 0x00, 0x00, 0x02, 0x06, 0x01, 0x00, 0x04, 0x0b, 0x08, 0x00, 0x09, 0x00, 0x00, 0x00
        /*0020*/ 	.byte	0x00, 0x00, 0x00, 0x00


//--------------------- .nv.info._Z5saxpyifPfS_   --------------------------
	.section	.nv.info._Z5saxpyifPfS_,"",@"SHT_CUDA_INFO"
	.sectionflags	@""
	.align	4


	//----- nvinfo : EIATTR_CUDA_API_VERSION
	.align		4
        /*0000*/ 	.byte	0x04, 0x37
        /*0002*/ 	.short	(.L_7 - .L_6)
.L_6:
        /*0004*/ 	.word	0x00000082


	//----- nvinfo : EIATTR_KPARAM_INFO
	.align		4
.L_7:
        /*0008*/ 	.byte	0x04, 0x17
        /*000a*/ 	.short	(.L_9 - .L_8)
.L_8:
        /*000c*/ 	.word	0x00000000
        /*0010*/ 	.short	0x0003
        /*0012*/ 	.short	0x0010
        /*0014*/ 	.byte	0x00, 0xf5, 0x21, 0x00


	//----- nvinfo : EIATTR_KPARAM_INFO
	.align		4
.L_9:
        /*0018*/ 	.byte	0x04, 0x17
        /*001a*/ 	.short	(.L_11 - .L_10)
.L_10:
        /*001c*/ 	.word	0x00000000
        /*0020*/ 	.short	0x0002
        /*0022*/ 	.short	0x0008
        /*0024*/ 	.byte	0x00, 0xf5, 0x21, 0x00


	//----- nvinfo : EIATTR_KPARAM_INFO
	.align		4
.L_11:
        /*0028*/ 	.byte	0x04, 0x17
        /*002a*/ 	.short	(.L_13 - .L_12)
.L_12:
        /*002c*/ 	.word	0x00000000
        /*0030*/ 	.short	0x0001
        /*0032*/ 	.short	0x0004
        /*0034*/ 	.byte	0x00, 0xf0, 0x11, 0x00


	//----- nvinfo : EIATTR_KPARAM_INFO
	.align		4
.L_13:
        /*0038*/ 	.byte	0x04, 0x17
        /*003a*/ 	.short	(.L_15 - .L_14)
.L_14:
        /*003c*/ 	.word	0x00000000
        /*0040*/ 	.short	0x0000
        /*0042*/ 	.short	0x0000
        /*0044*/ 	.byte	0x00, 0xf0, 0x11, 0x00


	//----- nvinfo : EIATTR_SPARSE_MMA_MASK
	.align		4
.L_15:
        /*0048*/ 	.byte	0x03, 0x50
        /*004a*/ 	.short	0x0000


	//----- nvinfo : EIATTR_MAXREG_COUNT
	.align		4
        /*004c*/ 	.byte	0x03, 0x1b
        /*004e*/ 	.short	0x00ff


	//----- nvinfo : EIATTR_MERCURY_ISA_VERSION
	.align		4
        /*0050*/ 	.byte	0x03, 0x5f
        /*0052*/ 	.short	0x0101


	//----- nvinfo : EIATTR_VRC_CTA_INIT_COUNT
	.align		4
        /*0054*/ 	.byte	0x02, 0x4a
	.zero		1
	.zero		1


	//----- nvinfo : EIATTR_EXIT_INSTR_OFFSETS
	.align		4
        /*0058*/ 	.byte	0x04, 0x1c
        /*005a*/ 	.short	(.L_17 - .L_16)


	//   ....[0]....
.L_16:
        /*005c*/ 	.word	0x00000030


	//   ....[1]....
        /*0060*/ 	.word	0x000000a0


	//----- nvinfo : EIATTR_CBANK_PARAM_SIZE
	.align		4
.L_17:
        /*0064*/ 	.byte	0x03, 0x19
        /*0066*/ 	.short	0x0018


	//----- nvinfo : EIATTR_PARAM_CBANK
	.align		4
        /*0068*/ 	.byte	0x04, 0x0a
        /*006a*/ 	.short	(.L_19 - .L_18)
	.align		4
.L_18:
        /*006c*/ 	.word	index@(.nv.constant0._Z5saxpyifPfS_)
        /*0070*/ 	.short	0x0380
        /*0072*/ 	.short	0x0018


	//----- nvinfo : EIATTR_SW_WAR
	.align		4
.L_19:
        /*0074*/ 	.byte	0x04, 0x36
        /*0076*/ 	.short	(.L_21 - .L_20)
.L_20:
        /*0078*/ 	.word	0x00000008
.L_21:


//--------------------- .nv.callgraph             --------------------------
	.section	.nv.callgraph,"",@"SHT_CUDA_CALLGRAPH"
	.align	4
	.sectionentsize	8
	.align		4
        /*0000*/ 	.word	0x00000000
	.align		4
        /*0004*/ 	.word	0xffffffff
	.align		4
        /*0008*/ 	.word	0x00000000
	.align		4
        /*000c*/ 	.word	0xfffffffe
	.align		4
        /*0010*/ 	.word	0x00000000
	.align		4
        /*0014*/ 	.word	0xfffffffd
	.align		4
        /*0018*/ 	.word	0x00000000
	.align		4
        /*001c*/ 	.word	0xfffffffc


//--------------------- .text._Z5saxpyifPfS_      --------------------------
	.section	.text._Z5saxpyifPfS_,"ax",@progbits
	.align	128
        .global         _Z5saxpyifPfS_
        .type           _Z5saxpyifPfS_,@function
        .size           _Z5saxpyifPfS_,(.L_x_1 - _Z5saxpyifPfS_)
        .other          _Z5saxpyifPfS_,@"STO_CUDA_ENTRY STV_DEFAULT"
_Z5saxpyifPfS_:
.text._Z5saxpyifPfS_:
[----:B------:R-:W-:Y:S01]  /*0000*/  LDC R1, c[0x0][0x37c] ;  /* 0x0000df00ff017b82 */ /* 0x000fe20000000800 */
[----:B------:R-:W0:Y:S02]  /*0010*/  S2R R5, SR_TID.X ;  /* 0x0000000000057919 */ /* 0x000e240000002100 */
[----:B0-----:R-:W-:-:S13]  /*0020*/  ISETP.GT.U32.AND P0, PT, R5, 0xf, PT ;  /* 0x0000000f0500780c */ /* 0x001fda0003f04070 */
[----:B------:R-:W-:Y:S05]  /*0030*/  @P0 EXIT ;  /* 0x000000000000094d */ /* 0x000fea0003800000 */
[----:B------:R-:W0:Y:S01]  /*0040*/  LDC.64 R6, c[0x0][0x380] ;  /* 0x0000e000ff067b82 */ /* 0x000e220000000a00 */
[----:B------:R-:W1:Y:S07]  /*0050*/  LDCU.64 UR4, c[0x0][0x358] ;  /* 0x00006b00ff0477ac */ /* 0x000e6e0008000a00 */
[----:B------:R-:W2:Y:S01]  /*0060*/  LDC.64 R2, c[0x0][0x390] ;  /* 0x0000e400ff027b82 */ /* 0x000ea20000000a00 */
[----:B0-----:R-:W-:-:S05]  /*0070*/  LEA R5, R6, R5, 0x5 ;  /* 0x0000000506057211 */ /* 0x001fca00078e28ff */
[----:B--2---:R-:W-:-:S05]  /*0080*/  IMAD.WIDE.U32 R2, R5, 0x4, R2 ;  /* 0x0000000405027825 */ /* 0x004fca00078e0002 */
[----:B-1----:R-:W-:Y:S01]  /*0090*/  STG.E desc[UR4][R2.64], R7 ;  /* 0x0000000702007986 */ /* 0x002fe2000c101904 */
[----:B------:R-:W-:Y:S05]  /*00a0*/  EXIT ;  /* 0x000000000000794d */ /* 0x000fea0003800000 */
.L_x_0:
[----:B------:R-:W-:-:S00]  /*00b0*/  BRA `(.L_x_0) ;  /* 0xfffffffc00fc7947 */ /* 0x000fc0000383ffff */
[----:B------:R-:W-:-:S00]  /*00c0*/  NOP ;  /* 0x0000000000007918 */ /* 0x000fc00000000000 */
        /* <DEDUP_REMOVED lines=11> */
.L_x_1:


//--------------------- .nv.shared.reserved.0     --------------------------
	.section	.nv.shared.reserved.0,"aw",@nobits
	.weak		__nv_reservedSMEM_offset_0_alias
	.size		__nv_reservedSMEM_offset_0_alias, 0, 64
	.other		__nv_reservedSMEM_offset_0_alias,@"STO_CUDA_RESERVED_SHARED STV_DEFAULT"
__nv_reservedSMEM_offset_0_alias:
	.zero		0
	.zero		64


//--------------------- .nv.constant0._Z5saxpyifPfS_ --------------------------
	.section	.nv.constant0._Z5saxpyifPfS_,"a",@progbits
	.sectionflags	@""
	.align	4
.nv.constant0._Z5saxpyifPfS_:
	.zero		920


//--------------------- SYMBOLS --------------------------

	.type		.nv.reservedSmem.offset0,@object
	.size		.nv.reservedSmem.offset0,0x4
